	.headerflags	@"EF_CUDA_TEXMODE_UNIFIED EF_CUDA_64BIT_ADDRESS EF_CUDA_ACCELERATORS EF_CUDA_SM90 EF_CUDA_VIRTUAL_SM(EF_CUDA_SM90)"
	.elftype	@"ET_EXEC"


//--------------------- .nv.info                  --------------------------
	.section	.nv.info,"",@"SHT_CUDA_INFO"
	.align	4


	//----- nvinfo : EIATTR_REGCOUNT
	.align		4
        /*0000*/ 	.byte	0x04, 0x2f
        /*0002*/ 	.short	(.L_3 - .L_2)
	.align		4
.L_2:
        /*0004*/ 	.word	index@(triton_poi_fused__native_batch_norm_legit_no_training_add_convolution_rrelu_with_noise_functional_4)
        /*0008*/ 	.word	0x0000001e


	//----- nvinfo : EIATTR_MIN_STACK_SIZE
	.align		4
.L_3:
        /*000c*/ 	.byte	0x04, 0x12
        /*000e*/ 	.short	(.L_5 - .L_4)
	.align		4
.L_4:
        /*0010*/ 	.word	index@(triton_poi_fused__native_batch_norm_legit_no_training_add_convolution_rrelu_with_noise_functional_4)
        /*0014*/ 	.word	0x00000000


	//----- nvinfo : EIATTR_FRAME_SIZE
	.align		4
.L_5:
        /*0018*/ 	.byte	0x04, 0x11
        /*001a*/ 	.short	(.L_7 - .L_6)
	.align		4
.L_6:
        /*001c*/ 	.word	index@(triton_poi_fused__native_batch_norm_legit_no_training_add_convolution_rrelu_with_noise_functional_4)
        /*0020*/ 	.word	0x00000000


	//----- nvinfo : EIATTR_MIN_STACK_SIZE
	.align		4
.L_7:
        /*0024*/ 	.byte	0x04, 0x12
        /*0026*/ 	.short	(.L_9 - .L_8)
	.align		4
.L_8:
        /*0028*/ 	.word	index@(triton_poi_fused__native_batch_norm_legit_no_training_add_convolution_rrelu_with_noise_functional_4)
        /*002c*/ 	.word	0x00000000
.L_9:


//--------------------- .nv.info.triton_poi_fused__native_batch_norm_legit_no_training_add_convolution_rrelu_with_noise_functional_4 --------------------------
	.section	.nv.info.triton_poi_fused__native_batch_norm_legit_no_training_add_convolution_rrelu_with_noise_functional_4,"",@"SHT_CUDA_INFO"
	.sectionflags	@""
	.align	4


	//----- nvinfo : EIATTR_CUDA_API_VERSION
	.align		4
        /*0000*/ 	.byte	0x04, 0x37
        /*0002*/ 	.short	(.L_11 - .L_10)
.L_10:
        /*0004*/ 	.word	0x0000007c


	//----- nvinfo : EIATTR_KPARAM_INFO
	.align		4
.L_11:
        /*0008*/ 	.byte	0x04, 0x17
        /*000a*/ 	.short	(.L_13 - .L_12)
.L_12:
        /*000c*/ 	.word	0x00000000
        /*0010*/ 	.short	0x0009
        /*0012*/ 	.short	0x0048
        /*0014*/ 	.byte	0x00, 0xf0, 0x11, 0x00


	//----- nvinfo : EIATTR_KPARAM_INFO
	.align		4
.L_13:
        /*0018*/ 	.byte	0x04, 0x17
        /*001a*/ 	.short	(.L_15 - .L_14)
.L_14:
        /*001c*/ 	.word	0x00000000
        /*0020*/ 	.short	0x0008
        /*0022*/ 	.short	0x0040
        /*0024*/ 	.byte	0x00, 0xf4, 0x21, 0x00


	//----- nvinfo : EIATTR_KPARAM_INFO
	.align		4
.L_15:
        /*0028*/ 	.byte	0x04, 0x17
        /*002a*/ 	.short	(.L_17 - .L_16)
.L_16:
        /*002c*/ 	.word	0x00000000
        /*0030*/ 	.short	0x0007
        /*0032*/ 	.short	0x0038
        /*0034*/ 	.byte	0x00, 0xf4, 0x21, 0x00


	//----- nvinfo : EIATTR_KPARAM_INFO
	.align		4
.L_17:
        /*0038*/ 	.byte	0x04, 0x17
        /*003a*/ 	.short	(.L_19 - .L_18)
.L_18:
        /*003c*/ 	.word	0x00000000
        /*0040*/ 	.short	0x0006
        /*0042*/ 	.short	0x0030
        /*0044*/ 	.byte	0x00, 0xf4, 0x21, 0x00


	//----- nvinfo : EIATTR_KPARAM_INFO
	.align		4
.L_19:
        /*0048*/ 	.byte	0x04, 0x17
        /*004a*/ 	.short	(.L_21 - .L_20)
.L_20:
        /*004c*/ 	.word	0x00000000
        /*0050*/ 	.short	0x0005
        /*0052*/ 	.short	0x0028
        /*0054*/ 	.byte	0x00, 0xf4, 0x21, 0x00


	//----- nvinfo : EIATTR_KPARAM_INFO
	.align		4
.L_21:
        /*0058*/ 	.byte	0x04, 0x17
        /*005a*/ 	.short	(.L_23 - .L_22)
.L_22:
        /*005c*/ 	.word	0x00000000
        /*0060*/ 	.short	0x0004
        /*0062*/ 	.short	0x0020
        /*0064*/ 	.byte	0x00, 0xf4, 0x21, 0x00


	//----- nvinfo : EIATTR_KPARAM_INFO
	.align		4
.L_23:
        /*0068*/ 	.byte	0x04, 0x17
        /*006a*/ 	.short	(.L_25 - .L_24)
.L_24:
        /*006c*/ 	.word	0x00000000
        /*0070*/ 	.short	0x0003
        /*0072*/ 	.short	0x0018
        /*0074*/ 	.byte	0x00, 0xf4, 0x21, 0x00


	//----- nvinfo : EIATTR_KPARAM_INFO
	.align		4
.L_25:
        /*0078*/ 	.byte	0x04, 0x17
        /*007a*/ 	.short	(.L_27 - .L_26)
.L_26:
        /*007c*/ 	.word	0x00000000
        /*0080*/ 	.short	0x0002
        /*0082*/ 	.short	0x0010
        /*0084*/ 	.byte	0x00, 0xf4, 0x21, 0x00


	//----- nvinfo : EIATTR_KPARAM_INFO
	.align		4
.L_27:
        /*0088*/ 	.byte	0x04, 0x17
        /*008a*/ 	.short	(.L_29 - .L_28)
.L_28:
        /*008c*/ 	.word	0x00000000
        /*0090*/ 	.short	0x0001
        /*0092*/ 	.short	0x0008
        /*0094*/ 	.byte	0x00, 0xf4, 0x21, 0x00


	//----- nvinfo : EIATTR_KPARAM_INFO
	.align		4
.L_29:
        /*0098*/ 	.byte	0x04, 0x17
        /*009a*/ 	.short	(.L_31 - .L_30)
.L_30:
        /*009c*/ 	.word	0x00000000
        /*00a0*/ 	.short	0x0000
        /*00a2*/ 	.short	0x0000
        /*00a4*/ 	.byte	0x00, 0xf4, 0x21, 0x00


	//----- nvinfo : EIATTR_SPARSE_MMA_MASK
	.align		4
.L_31:
        /*00a8*/ 	.byte	0x03, 0x50
        /*00aa*/ 	.short	0x0000


	//----- nvinfo : EIATTR_MAXREG_COUNT
	.align		4
        /*00ac*/ 	.byte	0x03, 0x1b
        /*00ae*/ 	.short	0x00ff


	//----- nvinfo : EIATTR_EXIT_INSTR_OFFSETS
	.align		4
        /*00b0*/ 	.byte	0x04, 0x1c
        /*00b2*/ 	.short	(.L_33 - .L_32)


	//   ....[0]....
.L_32:
        /*00b4*/ 	.word	0x00000630


	//   ....[1]....
        /*00b8*/ 	.word	0x00000650


	//----- nvinfo : EIATTR_REQNTID
	.align		4
.L_33:
        /*00bc*/ 	.byte	0x04, 0x10
        /*00be*/ 	.short	(.L_35 - .L_34)
.L_34:
        /*00c0*/ 	.word	0x00000080
        /*00c4*/ 	.word	0x00000001
        /*00c8*/ 	.word	0x00000001


	//----- nvinfo : EIATTR_CBANK_PARAM_SIZE
	.align		4
.L_35:
        /*00cc*/ 	.byte	0x03, 0x19
        /*00ce*/ 	.short	0x004c


	//----- nvinfo : EIATTR_PARAM_CBANK
	.align		4
        /*00d0*/ 	.byte	0x04, 0x0a
        /*00d2*/ 	.short	(.L_37 - .L_36)
	.align		4
.L_36:
        /*00d4*/ 	.word	index@(.nv.constant0.triton_poi_fused__native_batch_norm_legit_no_training_add_convolution_rrelu_with_noise_functional_4)
        /*00d8*/ 	.short	0x0210
        /*00da*/ 	.short	0x004c


	//----- nvinfo : EIATTR_SW_WAR
	.align		4
.L_37:
        /*00dc*/ 	.byte	0x04, 0x36
        /*00de*/ 	.short	(.L_39 - .L_38)
.L_38:
        /*00e0*/ 	.word	0x00000008
.L_39:


//--------------------- .nv.callgraph             --------------------------
	.section	.nv.callgraph,"",@"SHT_CUDA_CALLGRAPH"
	.align	4
	.sectionentsize	8
	.align		4
        /*0000*/ 	.word	0x00000000
	.align		4
        /*0004*/ 	.word	0xffffffff
	.align		4
        /*0008*/ 	.word	0x00000000
	.align		4
        /*000c*/ 	.word	0xfffffffe
	.align		4
        /*0010*/ 	.word	0x00000000
	.align		4
        /*0014*/ 	.word	0xfffffffd
	.align		4
        /*0018*/ 	.word	0x00000000
	.align		4
        /*001c*/ 	.word	0xfffffffc


//--------------------- .nv.constant4             --------------------------
	.section	.nv.constant4,"a",@progbits
	.align	8
	.align		8
.nv.constant4:
        /*0000*/ 	.dword	_$_str
	.align		8
        /*0008*/ 	.dword	_$_str_$_2


//--------------------- .text.triton_poi_fused__native_batch_norm_legit_no_training_add_convolution_rrelu_with_noise_functional_4 --------------------------
	.section	.text.triton_poi_fused__native_batch_norm_legit_no_training_add_convolution_rrelu_with_noise_functional_4,"ax",@progbits
	.align	128
        .global         triton_poi_fused__native_batch_norm_legit_no_training_add_convolution_rrelu_with_noise_functional_4
        .type           triton_poi_fused__native_batch_norm_legit_no_training_add_convolution_rrelu_with_noise_functional_4,@function
        .size           triton_poi_fused__native_batch_norm_legit_no_training_add_convolution_rrelu_with_noise_functional_4,(.L_x_1 - triton_poi_fused__native_batch_norm_legit_no_training_add_convolution_rrelu_with_noise_functional_4)
        .other          triton_poi_fused__native_batch_norm_legit_no_training_add_convolution_rrelu_with_noise_functional_4,@"STO_CUDA_ENTRY STV_DEFAULT"
triton_poi_fused__native_batch_norm_legit_no_training_add_convolution_rrelu_with_noise_functional_4:
.text.triton_poi_fused__native_batch_norm_legit_no_training_add_convolution_rrelu_with_noise_functional_4:
[----:B------:R-:W0:Y:S01]  /*0000*/  LDC R1, c[0x0][0x28] ;  /* 0x00000a00ff017b82 */ /* 0x000e220000000800 */
[----:B------:R-:W1:Y:S07]  /*0010*/  S2R R0, SR_TID.X ;  /* 0x0000000000007919 */ /* 0x000e6e0000002100 */
[----:B------:R-:W2:Y:S01]  /*0020*/  LDC.64 R8, c[0x0][0x230] ;  /* 0x00008c00ff087b82 */ /* 0x000ea20000000a00 */
[----:B------:R-:W-:Y:S01]  /*0030*/  ULDC.64 UR4, c[0x0][0x208] ;  /* 0x0000820000047ab9 */ /* 0x000fe20000000a00 */
[----:B------:R-:W3:Y:S06]  /*0040*/  S2R R3, SR_CTAID.X ;  /* 0x0000000000037919 */ /* 0x000eec0000002500 */
[----:B------:R-:W4:Y:S08]  /*0050*/  LDC.64 R26, c[0x0][0x220] ;  /* 0x00008800ff1a7b82 */ /* 0x000f300000000a00 */
[----:B------:R-:W5:Y:S08]  /*0060*/  LDC.64 R20, c[0x0][0x210] ;  /* 0x00008400ff147b82 */ /* 0x000f700000000a00 */
[----:B------:R-:W2:Y:S08]  /*0070*/  LDC.64 R14, c[0x0][0x228] ;  /* 0x00008a00ff0e7b82 */ /* 0x000eb00000000a00 */
[----:B------:R-:W2:Y:S01]  /*0080*/  LDC.64 R18, c[0x0][0x238] ;  /* 0x00008e00ff127b82 */ /* 0x000ea20000000a00 */
[----:B-1----:R-:W-:-:S07]  /*0090*/  SHF.L.U32 R0, R0, 0x1, RZ ;  /* 0x0000000100007819 */ /* 0x002fce00000006ff */
[----:B------:R-:W1:Y:S01]  /*00a0*/  LDC.64 R16, c[0x0][0x240] ;  /* 0x00009000ff107b82 */ /* 0x000e620000000a00 */
[----:B---3--:R-:W-:-:S07]  /*00b0*/  SHF.R.S32.HI R2, RZ, 0x17, R3 ;  /* 0x00000017ff027819 */ /* 0x008fce0000011403 */
[----:B------:R-:W3:Y:S01]  /*00c0*/  LDC.64 R12, c[0x0][0x248] ;  /* 0x00009200ff0c7b82 */ /* 0x000ee20000000a00 */
[----:B------:R-:W-:-:S07]  /*00d0*/  LOP3.LUT R0, R0, 0xfe, RZ, 0xc0, !PT ;  /* 0x000000fe00007812 */ /* 0x000fce00078ec0ff */
[----:B------:R-:W1:Y:S01]  /*00e0*/  LDC.64 R10, c[0x0][0x218] ;  /* 0x00008600ff0a7b82 */ /* 0x000e620000000a00 */
[----:B------:R-:W-:Y:S02]  /*00f0*/  SGXT R2, R2, 0x1 ;  /* 0x000000010202781a */ /* 0x000fe40000000200 */
[----:B------:R-:W-:Y:S02]  /*0100*/  CS2R R4, SRZ ;  /* 0x0000000000047805 */ /* 0x000fe4000001ff00 */
[----:B------:R-:W-:Y:S02]  /*0110*/  LEA R3, R3, R0, 0x8 ;  /* 0x0000000003037211 */ /* 0x000fe400078e40ff */
[----:B------:R-:W-:Y:S02]  /*0120*/  CS2R R6, SRZ ;  /* 0x0000000000067805 */ /* 0x000fe4000001ff00 */
[----:B------:R-:W-:Y:S01]  /*0130*/  CS2R R22, SRZ ;  /* 0x0000000000167805 */ /* 0x000fe2000001ff00 */
[----:B------:R-:W-:Y:S01]  /*0140*/  ULDC.64 UR6, c[0x0][0x250] ;  /* 0x0000940000067ab9 */ /* 0x000fe20000000a00 */
[----:B------:R-:W-:-:S02]  /*0150*/  LEA.HI R2, R2, R3, RZ, 0x6 ;  /* 0x0000000302027211 */ /* 0x000fc400078f30ff */
[----:B------:R-:W-:Y:S02]  /*0160*/  ISETP.GE.AND P0, PT, R3, 0x400, PT ;  /* 0x000004000300780c */ /* 0x000fe40003f06270 */
[----:B------:R-:W-:-:S04]  /*0170*/  SHF.R.S32.HI R2, RZ, 0x6, R2 ;  /* 0x00000006ff027819 */ /* 0x000fc80000011402 */
[----:B------:R-:W-:-:S04]  /*0180*/  LEA.HI R0, R2, R2, RZ, 0x2 ;  /* 0x0000000202007211 */ /* 0x000fc800078f10ff */
[----:B------:R-:W-:Y:S01]  /*0190*/  LOP3.LUT R25, R0, 0xfffffffc, RZ, 0xc0, !PT ;  /* 0xfffffffc00197812 */ /* 0x000fe200078ec0ff */
[----:B------:R-:W-:-:S03]  /*01a0*/  HFMA2.MMA R0, -RZ, RZ, 0, 0 ;  /* 0x00000000ff007435 */ /* 0x000fc600000001ff */
[----:B------:R-:W-:Y:S02]  /*01b0*/  IADD3 R25, R2, -R25, RZ ;  /* 0x8000001902197210 */ /* 0x000fe40007ffe0ff */
[----:B------:R-:W-:-:S03]  /*01c0*/  MOV R2, RZ ;  /* 0x000000ff00027202 */ /* 0x000fc60000000f00 */
[----:B--2---:R-:W-:-:S05]  /*01d0*/  IMAD.WIDE R8, R25, 0x4, R8 ;  /* 0x0000000419087825 */ /* 0x004fca00078e0208 */
[----:B------:R-:W2:Y:S04]  /*01e0*/  @!P0 LDG.E.EL R0, desc[UR4][R8.64] ;  /* 0x0000000408008981 */ /* 0x000ea8000c2e1900 */
[----:B------:R1:W2:Y:S01]  /*01f0*/  @!P0 LDG.E.EL R2, desc[UR4][R8.64] ;  /* 0x0000000408028981 */ /* 0x0002a2000c2e1900 */
[----:B----4-:R-:W-:-:S04]  /*0200*/  IMAD.WIDE R26, R25, 0x4, R26 ;  /* 0x00000004191a7825 */ /* 0x010fc800078e021a */
[----:B-----5:R-:W-:Y:S01]  /*0210*/  IMAD.WIDE R20, R3, 0x4, R20 ;  /* 0x0000000403147825 */ /* 0x020fe200078e0214 */
[----:B------:R-:W4:Y:S01]  /*0220*/  @!P0 LDG.E.EL R5, desc[UR4][R26.64] ;  /* 0x000000041a058981 */ /* 0x000f22000c2e1900 */
[----:B-1----:R-:W-:Y:S02]  /*0230*/  CS2R R8, SRZ ;  /* 0x0000000000087805 */ /* 0x002fe4000001ff00 */
[C---:B0-----:R-:W-:Y:S01]  /*0240*/  IMAD.WIDE R14, R25.reuse, 0x4, R14 ;  /* 0x00000004190e7825 */ /* 0x041fe200078e020e */
[----:B------:R0:W5:Y:S03]  /*0250*/  @!P0 LDG.E.EL R6, desc[UR4][R26.64] ;  /* 0x000000041a068981 */ /* 0x000166000c2e1900 */
[C---:B------:R-:W-:Y:S01]  /*0260*/  IMAD.WIDE R18, R25.reuse, 0x4, R18 ;  /* 0x0000000419127825 */ /* 0x040fe200078e0212 */
[----:B------:R-:W5:Y:S03]  /*0270*/  @!P0 LDG.E.64 R8, desc[UR4][R20.64] ;  /* 0x0000000414088981 */ /* 0x000f66000c1e1b00 */
[----:B------:R-:W-:Y:S01]  /*0280*/  IMAD.WIDE R16, R25, 0x4, R16 ;  /* 0x0000000419107825 */ /* 0x000fe200078e0210 */
[----:B------:R-:W4:Y:S01]  /*0290*/  @!P0 LDG.E.EL R23, desc[UR4][R14.64] ;  /* 0x000000040e178981 */ /* 0x000f22000c2e1900 */
[----:B0-----:R-:W-:-:S02]  /*02a0*/  CS2R R26, SRZ ;  /* 0x00000000001a7805 */ /* 0x001fc4000001ff00 */
[----:B---3--:R-:W-:Y:S01]  /*02b0*/  IMAD.WIDE R24, R25, 0x4, R12 ;  /* 0x0000000419187825 */ /* 0x008fe200078e020c */
[----:B------:R0:W3:Y:S01]  /*02c0*/  @!P0 LDG.E.EL R4, desc[UR4][R14.64] ;  /* 0x000000040e048981 */ /* 0x0000e2000c2e1900 */
[----:B------:R-:W-:Y:S02]  /*02d0*/  CS2R R12, SRZ ;  /* 0x00000000000c7805 */ /* 0x000fe4000001ff00 */
[----:B------:R-:W-:Y:S01]  /*02e0*/  IMAD.WIDE R10, R3, 0x4, R10 ;  /* 0x00000004030a7825 */ /* 0x000fe200078e020a */
[----:B------:R-:W3:Y:S04]  /*02f0*/  @!P0 LDG.E.EL R7, desc[UR4][R18.64] ;  /* 0x0000000412078981 */ /* 0x000ee8000c2e1900 */
[----:B------:R1:W3:Y:S01]  /*0300*/  @!P0 LDG.E.EL R22, desc[UR4][R18.64] ;  /* 0x0000000412168981 */ /* 0x0002e2000c2e1900 */
[----:B0-----:R-:W-:-:S03]  /*0310*/  CS2R R14, SRZ ;  /* 0x00000000000e7805 */ /* 0x001fc6000001ff00 */
[----:B------:R-:W3:Y:S04]  /*0320*/  @!P0 LDG.E.EL R26, desc[UR4][R16.64] ;  /* 0x00000004101a8981 */ /* 0x000ee8000c2e1900 */
[----:B------:R0:W3:Y:S04]  /*0330*/  @!P0 LDG.E.EL R27, desc[UR4][R16.64] ;  /* 0x00000004101b8981 */ /* 0x0000e8000c2e1900 */
[----:B------:R-:W3:Y:S04]  /*0340*/  @!P0 LDG.E.64 R12, desc[UR4][R10.64] ;  /* 0x000000040a0c8981 */ /* 0x000ee8000c1e1b00 */
[----:B------:R-:W3:Y:S04]  /*0350*/  @!P0 LDG.E.EL R14, desc[UR4][R24.64] ;  /* 0x00000004180e8981 */ /* 0x000ee8000c2e1900 */
[----:B------:R-:W3:Y:S01]  /*0360*/  @!P0 LDG.E.EL R15, desc[UR4][R24.64] ;  /* 0x00000004180f8981 */ /* 0x000ee2000c2e1900 */
[----:B--2---:R-:W-:Y:S01]  /*0370*/  FADD R0, R0, 9.9999997473787516356e-06 ;  /* 0x3727c5ac00007421 */ /* 0x004fe20000000000 */
[----:B------:R-:W-:-:S03]  /*0380*/  FADD R2, R2, 9.9999997473787516356e-06 ;  /* 0x3727c5ac02027421 */ /* 0x000fc60000000000 */
[----:B-1----:R-:W1:Y:S08]  /*0390*/  MUFU.SQRT R18, R0 ;  /* 0x0000000000127308 */ /* 0x002e700000002000 */
[----:B------:R-:W2:Y:S01]  /*03a0*/  MUFU.SQRT R19, R2 ;  /* 0x0000000200137308 */ /* 0x000ea20000002000 */
[C---:B-1----:R-:W-:Y:S02]  /*03b0*/  FSETP.GT.AND P1, PT, R18.reuse, 8.50705917302346158658e+37, PT ;  /* 0x7e8000001200780b */ /* 0x042fe40003f24000 */
[----:B------:R-:W-:-:S02]  /*03c0*/  FSETP.GEU.AND P3, PT, R18, 1.175494350822287508e-38, PT ;  /* 0x008000001200780b */ /* 0x000fc40003f6e000 */
[C---:B--2---:R-:W-:Y:S02]  /*03d0*/  FSETP.GT.AND P2, PT, R19.reuse, 8.50705917302346158658e+37, PT ;  /* 0x7e8000001300780b */ /* 0x044fe40003f44000 */
[----:B------:R-:W-:-:S07]  /*03e0*/  FSETP.GEU.AND P4, PT, R19, 1.175494350822287508e-38, PT ;  /* 0x008000001300780b */ /* 0x000fce0003f8e000 */
[----:B------:R-:W-:Y:S01]  /*03f0*/  @P1 FMUL R18, R18, 0.25 ;  /* 0x3e80000012121820 */ /* 0x000fe20000400000 */
[----:B------:R-:W-:-:S03]  /*0400*/  HFMA2.MMA R0, -RZ, RZ, 1.625, 0 ;  /* 0x3e800000ff007435 */ /* 0x000fc600000001ff */
[----:B------:R-:W-:Y:S01]  /*0410*/  @!P3 FMUL R18, R18, 16777216 ;  /* 0x4b8000001212b820 */ /* 0x000fe20000400000 */
[----:B------:R-:W-:-:S04]  /*0420*/  @P2 FMUL R19, R19, 0.25 ;  /* 0x3e80000013132820 */ /* 0x000fc80000400000 */
[----:B------:R-:W-:Y:S01]  /*0430*/  @!P4 FMUL R19, R19, 16777216 ;  /* 0x4b8000001313c820 */ /* 0x000fe20000400000 */
[----:B------:R-:W1:Y:S01]  /*0440*/  MUFU.RCP R18, R18 ;  /* 0x0000001200127308 */ /* 0x000e620000001000 */
[----:B0-----:R-:W-:-:S07]  /*0450*/  FSEL R17, R0, 1, P1 ;  /* 0x3f80000000117808 */ /* 0x001fce0000800000 */
[----:B------:R-:W0:Y:S01]  /*0460*/  MUFU.RCP R19, R19 ;  /* 0x0000001300137308 */ /* 0x000e220000001000 */
[----:B------:R-:W-:Y:S01]  /*0470*/  FSEL R0, R0, 1, P2 ;  /* 0x3f80000000007808 */ /* 0x000fe20001000000 */
[----:B------:R-:W-:Y:S01]  /*0480*/  @!P3 FMUL R17, R17, 16777216 ;  /* 0x4b8000001111b820 */ /* 0x000fe20000400000 */
[----:B-----5:R-:W-:Y:S01]  /*0490*/  FADD R9, R6, R9 ;  /* 0x0000000906097221 */ /* 0x020fe20000000000 */
[----:B----4-:R-:W-:Y:S02]  /*04a0*/  FADD R8, R5, R8 ;  /* 0x0000000805087221 */ /* 0x010fe40000000000 */
[----:B------:R-:W-:Y:S01]  /*04b0*/  @!P4 FMUL R0, R0, 16777216 ;  /* 0x4b8000000000c820 */ /* 0x000fe20000400000 */
[----:B-1----:R-:W-:Y:S01]  /*04c0*/  FMUL R17, R18, R17 ;  /* 0x0000001112117220 */ /* 0x002fe20000400000 */
[----:B---3--:R-:W-:Y:S01]  /*04d0*/  FADD R5, R9, -R4 ;  /* 0x8000000409057221 */ /* 0x008fe20000000000 */
[----:B------:R-:W-:Y:S01]  /*04e0*/  FADD R2, R8, -R23 ;  /* 0x8000001708027221 */ /* 0x000fe20000000000 */
[----:B0-----:R-:W-:-:S03]  /*04f0*/  FMUL R0, R19, R0 ;  /* 0x0000000013007220 */ /* 0x001fc60000400000 */
[----:B------:R-:W-:Y:S01]  /*0500*/  FMUL R17, R17, R2 ;  /* 0x0000000211117220 */ /* 0x000fe20000400000 */
[----:B------:R-:W-:-:S03]  /*0510*/  FMUL R0, R0, R5 ;  /* 0x0000000500007220 */ /* 0x000fc60000400000 */
[----:B------:R-:W-:Y:S01]  /*0520*/  FFMA R7, R17, R7, R26 ;  /* 0x0000000711077223 */ /* 0x000fe2000000001a */
[----:B------:R-:W-:Y:S01]  /*0530*/  FADD R13, R14, R13 ;  /* 0x0000000d0e0d7221 */ /* 0x000fe20000000000 */
[----:B------:R-:W-:Y:S01]  /*0540*/  FADD R12, R15, R12 ;  /* 0x0000000c0f0c7221 */ /* 0x000fe20000000000 */
[----:B------:R-:W-:-:S04]  /*0550*/  FFMA R0, R0, R22, R27 ;  /* 0x0000001600007223 */ /* 0x000fc8000000001b */
[----:B------:R-:W-:Y:S02]  /*0560*/  FSETP.GT.AND P3, PT, R12, -R7, PT ;  /* 0x800000070c00720b */ /* 0x000fe40003f64000 */
[----:B------:R-:W-:Y:S02]  /*0570*/  FSETP.GT.AND P2, PT, R13, -R0, PT ;  /* 0x800000000d00720b */ /* 0x000fe40003f44000 */
[----:B------:R-:W-:Y:S02]  /*0580*/  IADD3 R2, P1, R3, UR6, RZ ;  /* 0x0000000603027c10 */ /* 0x000fe4000ff3e0ff */
[----:B------:R-:W-:Y:S02]  /*0590*/  SEL R5, RZ, 0x100, !P2 ;  /* 0x00000100ff057807 */ /* 0x000fe40005000000 */
[----:B------:R-:W-:Y:S02]  /*05a0*/  SEL R4, RZ, 0x1, !P3 ;  /* 0x00000001ff047807 */ /* 0x000fe40005800000 */
[----:B------:R-:W-:-:S02]  /*05b0*/  LEA.HI.X.SX32 R3, R3, UR7, 0x1, P1 ;  /* 0x0000000703037c11 */ /* 0x000fc400088f0eff */
[----:B------:R-:W-:Y:S01]  /*05c0*/  IADD3 R5, R4, R5, RZ ;  /* 0x0000000504057210 */ /* 0x000fe20007ffe0ff */
[----:B------:R-:W-:Y:S01]  /*05d0*/  FADD R13, R0, R13 ;  /* 0x0000000d000d7221 */ /* 0x000fe20000000000 */
[----:B------:R-:W-:Y:S01]  /*05e0*/  FADD R12, R7, R12 ;  /* 0x0000000c070c7221 */ /* 0x000fe20000000000 */
[----:B------:R0:W-:Y:S04]  /*05f0*/  @!P0 STG.E.64 desc[UR4][R20.64], R8 ;  /* 0x0000000814008986 */ /* 0x0001e8000c101b04 */
[----:B------:R0:W-:Y:S01]  /*0600*/  @!P0 STG.E.U16 desc[UR4][R2.64], R5 ;  /* 0x0000000502008986 */ /* 0x0001e2000c101504 */
[----:B------:R-:W-:Y:S01]  /*0610*/  @!P2 FMUL R13, R13, 0.22916667163372039795 ;  /* 0x3e6aaaab0d0da820 */ /* 0x000fe20000400000 */
[----:B------:R-:W-:Y:S01]  /*0620*/  @!P3 FMUL R12, R12, 0.22916667163372039795 ;  /* 0x3e6aaaab0c0cb820 */ /* 0x000fe20000400000 */
[----:B0-----:R-:W-:Y:S06]  /*0630*/  @P0 EXIT ;  /* 0x000000000000094d */ /* 0x001fec0003800000 */
[----:B------:R-:W-:Y:S01]  /*0640*/  STG.E.64 desc[UR4][R10.64], R12 ;  /* 0x0000000c0a007986 */ /* 0x000fe2000c101b04 */
[----:B------:R-:W-:Y:S05]  /*0650*/  EXIT ;  /* 0x000000000000794d */ /* 0x000fea0003800000 */
.L_x_0:
[----:B------:R-:W-:-:S00]  /*0660*/  BRA `(.L_x_0) ;  /* 0xfffffffc00fc7947 */ /* 0x000fc0000383ffff */
[----:B------:R-:W-:-:S00]  /*0670*/  NOP ;  /* 0x0000000000007918 */ /* 0x000fc00000000000 */
        /* <DEDUP_REMOVED lines=8> */
.L_x_1:


//--------------------- .nv.global.init           --------------------------
	.section	.nv.global.init,"aw",@progbits
.nv.global.init:
	.type		_$_str,@object
	.size		_$_str,(_$_str_$_2 - _$_str)
_$_str:
        /*0000*/ 	.byte	0x5f, 0x5f, 0x43, 0x55, 0x44, 0x41, 0x5f, 0x46, 0x54, 0x5a, 0x00
	.type		_$_str_$_2,@object
	.size		_$_str_$_2,(.L_1 - _$_str_$_2)
_$_str_$_2:
        /*000b*/ 	.byte	0x5f, 0x5f, 0x43, 0x55, 0x44, 0x41, 0x5f, 0x50, 0x52, 0x45, 0x43, 0x5f, 0x53, 0x51, 0x52, 0x54
        /*001b*/ 	.byte	0x00
.L_1:


//--------------------- .nv.constant0.triton_poi_fused__native_batch_norm_legit_no_training_add_convolution_rrelu_with_noise_functional_4 --------------------------
	.section	.nv.constant0.triton_poi_fused__native_batch_norm_legit_no_training_add_convolution_rrelu_with_noise_functional_4,"a",@progbits
	.sectionflags	@""
	.align	4
.nv.constant0.triton_poi_fused__native_batch_norm_legit_no_training_add_convolution_rrelu_with_noise_functional_4:
	.zero		604
